//
// Generated by NVIDIA NVVM Compiler
//
// Compiler Build ID: CL-36424714
// Cuda compilation tools, release 13.0, V13.0.88
// Based on NVVM 20.0.0
//

.version 9.0
.target sm_100
.address_size 64

	// .globl	_Z6kernelPfS_S_m

.visible .entry _Z6kernelPfS_S_m(
	.param .u64 .ptr .align 1 _Z6kernelPfS_S_m_param_0,
	.param .u64 .ptr .align 1 _Z6kernelPfS_S_m_param_1,
	.param .u64 .ptr .align 1 _Z6kernelPfS_S_m_param_2,
	.param .u64 _Z6kernelPfS_S_m_param_3
)
{
	.reg .pred 	%p<4>;
	.reg .b32 	%r<9>;
	.reg .b32 	%f<8>;
	.reg .b64 	%rd<14>;

	ld.param.u64 	%rd2, [_Z6kernelPfS_S_m_param_0];
	ld.param.u64 	%rd3, [_Z6kernelPfS_S_m_param_1];
	ld.param.u64 	%rd4, [_Z6kernelPfS_S_m_param_2];
	ld.param.u64 	%rd5, [_Z6kernelPfS_S_m_param_3];
	mov.u32 	%r1, %ctaid.x;
	mov.u32 	%r2, %ntid.x;
	mov.u32 	%r3, %tid.x;
	mad.lo.s32 	%r4, %r1, %r2, %r3;
	cvt.s64.s32 	%rd1, %r4;
	setp.lt.u64 	%p1, %rd5, %rd1;
	mad.lo.s32 	%r5, %r4, -1030792151, 85899344;
	shf.l.wrap.b32 	%r6, %r5, %r5, 30;
	setp.gt.u32 	%p2, %r6, 42949672;
	or.pred  	%p3, %p2, %p1;
	@%p3 bra 	$L__BB0_2;
	cvta.to.global.u64 	%rd6, %rd2;
	cvta.to.global.u64 	%rd7, %rd4;
	cvta.to.global.u64 	%rd8, %rd3;
	shl.b64 	%rd9, %rd1, 2;
	add.s64 	%rd10, %rd6, %rd9;
	ld.global.f32 	%f1, [%rd10];
	cvt.rmi.f32.f32 	%f2, %f1;
	cvt.rzi.s32.f32 	%r7, %f2;
	cvt.rn.f32.s32 	%f3, %r7;
	sub.f32 	%f4, %f1, %f3;
	mul.f32 	%f5, %f4, 0f4E2F3CD7;
	cvt.rzi.s32.f32 	%r8, %f5;
	mul.wide.s32 	%rd11, %r8, 4;
	add.s64 	%rd12, %rd7, %rd11;
	ld.global.f32 	%f6, [%rd12];
	mul.f32 	%f7, %f1, %f6;
	add.s64 	%rd13, %rd8, %rd11;
	st.global.f32 	[%rd13], %f7;
$L__BB0_2:
	ret;

}


// ===== COMPILED SASS (sm_100) =====

	.target	sm_100

	.elftype	@"ET_EXEC"


//--------------------- .note.nv.tkinfo           --------------------------
	.section	.note.nv.tkinfo,"",@"SHT_NOTE"
	.sectionflags	@"SHF_NOTE_NV_TKINFO"
	.tkinfo
        /*0018*/ 	.word	0x00000002
        /*0030*/ 	.string	""
        /*0030*/ 	.string	"ptxas"
        /*0030*/ 	.string	"Cuda compilation tools, release 13.0, V13.0.88"
        /*0030*/ 	.string	"Build cuda_13.0.r13.0/compiler.36424714_0"
        /*0030*/ 	.string	"-arch sm_100 -m 64 "



//--------------------- .note.nv.cuinfo           --------------------------
	.section	.note.nv.cuinfo,"",@"SHT_NOTE"
	.sectionflags	@"SHF_NOTE_NV_CUINFO"
        /*0018*/ 	.short	0x0002
        /*001a*/ 	.short	0x0064
        /*001c*/ 	.short	0x0082
	.zero		2


//--------------------- .nv.info                  --------------------------
	.section	.nv.info,"",@"SHT_CUDA_INFO"
	.align	4


	//----- nvinfo : EIATTR_REGCOUNT
	.align		4
        /*0000*/ 	.byte	0x04, 0x2f
        /*0002*/ 	.short	(.L_1 - .L_0)
	.align		4
.L_0:
        /*0004*/ 	.word	index@(_Z6kernelPfS_S_m)
        /*0008*/ 	.word	0x0000000c


	//----- nvinfo : EIATTR_FRAME_SIZE
	.align		4
.L_1:
        /*000c*/ 	.byte	0x04, 0x11
        /*000e*/ 	.short	(.L_3 - .L_2)
	.align		4
.L_2:
        /*0010*/ 	.word	index@(_Z6kernelPfS_S_m)
        /*0014*/ 	.word	0x00000000


	//----- nvinfo : EIATTR_MIN_STACK_SIZE
	.align		4
.L_3:
        /*0018*/ 	.byte	0x04, 0x12
        /*001a*/ 	.short	(.L_5 - .L_4)
	.align		4
.L_4:
        /*001c*/ 	.word	index@(_Z6kernelPfS_S_m)
        /*0020*/ 	.word	0x00000000
.L_5:


//--------------------- .nv.compat                --------------------------
	.section	.nv.compat,"",@"SHT_CUDA_COMPAT_INFO"
	.align	4
        /*0000*/ 	.byte	0x02, 0x09, 0x00, 0x00, 0x02, 0x02, 0x01, 0x00, 0x02, 0x05, 0x05, 0x00, 0x03, 0x07, 0x01, 0x01
        /*0010*/ 	.byte	0x02, 0x03, 0x00, 0x00, 0x02, 0x06, 0x01, 0x00, 0x04, 0x0b, 0x08, 0x00, 0x09, 0x00, 0x00, 0x00
        /*0020*/ 	.byte	0x00, 0x00, 0x00, 0x00


//--------------------- .nv.info._Z6kernelPfS_S_m --------------------------
	.section	.nv.info._Z6kernelPfS_S_m,"",@"SHT_CUDA_INFO"
	.sectionflags	@""
	.align	4


	//----- nvinfo : EIATTR_CUDA_API_VERSION
	.align		4
        /*0000*/ 	.byte	0x04, 0x37
        /*0002*/ 	.short	(.L_7 - .L_6)
.L_6:
        /*0004*/ 	.word	0x00000082


	//----- nvinfo : EIATTR_KPARAM_INFO
	.align		4
.L_7:
        /*0008*/ 	.byte	0x04, 0x17
        /*000a*/ 	.short	(.L_9 - .L_8)
.L_8:
        /*000c*/ 	.word	0x00000000
        /*0010*/ 	.short	0x0003
        /*0012*/ 	.short	0x0018
        /*0014*/ 	.byte	0x00, 0xf0, 0x21, 0x00


	//----- nvinfo : EIATTR_KPARAM_INFO
	.align		4
.L_9:
        /*0018*/ 	.byte	0x04, 0x17
        /*001a*/ 	.short	(.L_11 - .L_10)
.L_10:
        /*001c*/ 	.word	0x00000000
        /*0020*/ 	.short	0x0002
        /*0022*/ 	.short	0x0010
        /*0024*/ 	.byte	0x00, 0xf5, 0x21, 0x00


	//----- nvinfo : EIATTR_KPARAM_INFO
	.align		4
.L_11:
        /*0028*/ 	.byte	0x04, 0x17
        /*002a*/ 	.short	(.L_13 - .L_12)
.L_12:
        /*002c*/ 	.word	0x00000000
        /*0030*/ 	.short	0x0001
        /*0032*/ 	.short	0x0008
        /*0034*/ 	.byte	0x00, 0xf5, 0x21, 0x00


	//----- nvinfo : EIATTR_KPARAM_INFO
	.align		4
.L_13:
        /*0038*/ 	.byte	0x04, 0x17
        /*003a*/ 	.short	(.L_15 - .L_14)
.L_14:
        /*003c*/ 	.word	0x00000000
        /*0040*/ 	.short	0x0000
        /*0042*/ 	.short	0x0000
        /*0044*/ 	.byte	0x00, 0xf5, 0x21, 0x00


	//----- nvinfo : EIATTR_SPARSE_MMA_MASK
	.align		4
.L_15:
        /*0048*/ 	.byte	0x03, 0x50
        /*004a*/ 	.short	0x0000


	//----- nvinfo : EIATTR_MAXREG_COUNT
	.align		4
        /*004c*/ 	.byte	0x03, 0x1b
        /*004e*/ 	.short	0x00ff


	//----- nvinfo : EIATTR_MERCURY_ISA_VERSION
	.align		4
        /*0050*/ 	.byte	0x03, 0x5f
        /*0052*/ 	.short	0x0101


	//----- nvinfo : EIATTR_VRC_CTA_INIT_COUNT
	.align		4
        /*0054*/ 	.byte	0x02, 0x4a
	.zero		1
	.zero		1


	//----- nvinfo : EIATTR_EXIT_INSTR_OFFSETS
	.align		4
        /*0058*/ 	.byte	0x04, 0x1c
        /*005a*/ 	.short	(.L_17 - .L_16)


	//   ....[0]....
.L_16:
        /*005c*/ 	.word	0x000000d0


	//   ....[1]....
        /*0060*/ 	.word	0x000001f0


	//----- nvinfo : EIATTR_CBANK_PARAM_SIZE
	.align		4
.L_17:
        /*0064*/ 	.byte	0x03, 0x19
        /*0066*/ 	.short	0x0020


	//----- nvinfo : EIATTR_PARAM_CBANK
	.align		4
        /*0068*/ 	.byte	0x04, 0x0a
        /*006a*/ 	.short	(.L_19 - .L_18)
	.align		4
.L_18:
        /*006c*/ 	.word	index@(.nv.constant0._Z6kernelPfS_S_m)
        /*0070*/ 	.short	0x0380
        /*0072*/ 	.short	0x0020


	//----- nvinfo : EIATTR_SW_WAR
	.align		4
.L_19:
        /*0074*/ 	.byte	0x04, 0x36
        /*0076*/ 	.short	(.L_21 - .L_20)
.L_20:
        /*0078*/ 	.word	0x00000008
.L_21:


//--------------------- .nv.callgraph             --------------------------
	.section	.nv.callgraph,"",@"SHT_CUDA_CALLGRAPH"
	.align	4
	.sectionentsize	8
	.align		4
        /*0000*/ 	.word	0x00000000
	.align		4
        /*0004*/ 	.word	0xffffffff
	.align		4
        /*0008*/ 	.word	0x00000000
	.align		4
        /*000c*/ 	.word	0xfffffffe
	.align		4
        /*0010*/ 	.word	0x00000000
	.align		4
        /*0014*/ 	.word	0xfffffffd
	.align		4
        /*0018*/ 	.word	0x00000000
	.align		4
        /*001c*/ 	.word	0xfffffffc


//--------------------- .text._Z6kernelPfS_S_m    --------------------------
	.section	.text._Z6kernelPfS_S_m,"ax",@progbits
	.align	128
        .global         _Z6kernelPfS_S_m
        .type           _Z6kernelPfS_S_m,@function
        .size           _Z6kernelPfS_S_m,(.L_x_1 - _Z6kernelPfS_S_m)
        .other          _Z6kernelPfS_S_m,@"STO_CUDA_ENTRY STV_DEFAULT"
_Z6kernelPfS_S_m:
.text._Z6kernelPfS_S_m:
[----:B------:R-:W-:Y:S01]  /*0000*/  LDC R1, c[0x0][0x37c] ;  /* 0x0000df00ff017b82 */ /* 0x000fe20000000800 */
[----:B------:R-:W0:Y:S07]  /*0010*/  S2R R3, SR_TID.X ;  /* 0x0000000000037919 */ /* 0x000e2e0000002100 */
[----:B------:R-:W0:Y:S01]  /*0020*/  S2UR UR4, SR_CTAID.X ;  /* 0x00000000000479c3 */ /* 0x000e220000002500 */
[----:B------:R-:W1:Y:S07]  /*0030*/  LDCU.64 UR6, c[0x0][0x398] ;  /* 0x00007300ff0677ac */ /* 0x000e6e0008000a00 */
[----:B------:R-:W0:Y:S02]  /*0040*/  LDC R0, c[0x0][0x360] ;  /* 0x0000d800ff007b82 */ /* 0x000e240000000800 */
[----:B0-----:R-:W-:-:S02]  /*0050*/  IMAD R0, R0, UR4, R3 ;  /* 0x0000000400007c24 */ /* 0x001fc4000f8e0203 */
[----:B------:R-:W-:-:S03]  /*0060*/  HFMA2 R3, -RZ, RZ, -3.279296875, 266.25 ;  /* 0xc28f5c29ff037431 */ /* 0x000fc600000001ff */
[C---:B-1----:R-:W-:Y:S02]  /*0070*/  ISETP.GT.U32.AND P0, PT, R0.reuse, UR6, PT ;  /* 0x0000000600007c0c */ /* 0x042fe4000bf04070 */
[----:B------:R-:W-:Y:S01]  /*0080*/  IMAD R2, R0, R3, 0x51eb850 ;  /* 0x051eb85000027424 */ /* 0x000fe200078e0203 */
[----:B------:R-:W-:-:S04]  /*0090*/  SHF.R.S32.HI R3, RZ, 0x1f, R0 ;  /* 0x0000001fff037819 */ /* 0x000fc80000011400 */
[----:B------:R-:W-:Y:S02]  /*00a0*/  ISETP.GT.U32.AND.EX P0, PT, R3, UR7, PT, P0 ;  /* 0x0000000703007c0c */ /* 0x000fe4000bf04100 */
[----:B------:R-:W-:-:S04]  /*00b0*/  SHF.L.W.U32.HI R2, R2, 0x1e, R2 ;  /* 0x0000001e02027819 */ /* 0x000fc80000010e02 */
[----:B------:R-:W-:-:S13]  /*00c0*/  ISETP.GT.U32.OR P0, PT, R2, 0x28f5c28, P0 ;  /* 0x028f5c280200780c */ /* 0x000fda0000704470 */
[----:B------:R-:W-:Y:S05]  /*00d0*/  @P0 EXIT ;  /* 0x000000000000094d */ /* 0x000fea0003800000 */
[----:B------:R-:W0:Y:S01]  /*00e0*/  LDCU.64 UR6, c[0x0][0x380] ;  /* 0x00007000ff0677ac */ /* 0x000e220008000a00 */
[----:B------:R-:W1:Y:S01]  /*00f0*/  LDCU.64 UR4, c[0x0][0x358] ;  /* 0x00006b00ff0477ac */ /* 0x000e620008000a00 */
[----:B0-----:R-:W-:-:S04]  /*0100*/  LEA R6, P0, R0, UR6, 0x2 ;  /* 0x0000000600067c11 */ /* 0x001fc8000f8010ff */
[----:B------:R-:W-:Y:S02]  /*0110*/  LEA.HI.X R7, R0, UR7, R3, 0x2, P0 ;  /* 0x0000000700077c11 */ /* 0x000fe400080f1403 */
[----:B------:R-:W0:Y:S03]  /*0120*/  LDC.64 R2, c[0x0][0x390] ;  /* 0x0000e400ff027b82 */ /* 0x000e260000000a00 */
[----:B-1----:R-:W2:Y:S02]  /*0130*/  LDG.E R6, desc[UR4][R6.64] ;  /* 0x0000000406067981 */ /* 0x002ea4000c1e1900 */
[----:B--2---:R-:W1:Y:S02]  /*0140*/  F2I.FLOOR.NTZ R0, R6 ;  /* 0x0000000600007305 */ /* 0x004e640000207100 */
[----:B-1----:R-:W-:-:S05]  /*0150*/  I2FP.F32.S32 R5, R0 ;  /* 0x0000000000057245 */ /* 0x002fca0000201400 */
[----:B------:R-:W-:-:S04]  /*0160*/  FADD R5, R6, -R5 ;  /* 0x8000000506057221 */ /* 0x000fc80000000000 */
[----:B------:R-:W-:Y:S02]  /*0170*/  FMUL R0, R5, 735000000 ;  /* 0x4e2f3cd705007820 */ /* 0x000fe40000400000 */
[----:B------:R-:W1:Y:S02]  /*0180*/  LDC.64 R4, c[0x0][0x388] ;  /* 0x0000e200ff047b82 */ /* 0x000e640000000a00 */
[----:B------:R-:W0:Y:S02]  /*0190*/  F2I.TRUNC.NTZ R9, R0 ;  /* 0x0000000000097305 */ /* 0x000e24000020f100 */
[----:B0-----:R-:W-:-:S06]  /*01a0*/  IMAD.WIDE R2, R9, 0x4, R2 ;  /* 0x0000000409027825 */ /* 0x001fcc00078e0202 */
[----:B------:R-:W2:Y:S01]  /*01b0*/  LDG.E R3, desc[UR4][R2.64] ;  /* 0x0000000402037981 */ /* 0x000ea2000c1e1900 */
[----:B-1----:R-:W-:-:S04]  /*01c0*/  IMAD.WIDE R4, R9, 0x4, R4 ;  /* 0x0000000409047825 */ /* 0x002fc800078e0204 */
[----:B--2---:R-:W-:-:S05]  /*01d0*/  FMUL R7, R6, R3 ;  /* 0x0000000306077220 */ /* 0x004fca0000400000 */
[----:B------:R-:W-:Y:S01]  /*01e0*/  STG.E desc[UR4][R4.64], R7 ;  /* 0x0000000704007986 */ /* 0x000fe2000c101904 */
[----:B------:R-:W-:Y:S05]  /*01f0*/  EXIT ;  /* 0x000000000000794d */ /* 0x000fea0003800000 */
.L_x_0:
[----:B------:R-:W-:-:S00]  /*0200*/  BRA `(.L_x_0) ;  /* 0xfffffffc00fc7947 */ /* 0x000fc0000383ffff */
[----:B------:R-:W-:-:S00]  /*0210*/  NOP ;  /* 0x0000000000007918 */ /* 0x000fc00000000000 */
        /* <DEDUP_REMOVED lines=14> */
.L_x_1:


//--------------------- .nv.shared.reserved.0     --------------------------
	.section	.nv.shared.reserved.0,"aw",@nobits
	.weak		__nv_reservedSMEM_offset_0_alias
	.size		__nv_reservedSMEM_offset_0_alias, 0, 64
	.other		__nv_reservedSMEM_offset_0_alias,@"STO_CUDA_RESERVED_SHARED STV_DEFAULT"
__nv_reservedSMEM_offset_0_alias:
	.zero		0
	.zero		64


//--------------------- .nv.constant0._Z6kernelPfS_S_m --------------------------
	.section	.nv.constant0._Z6kernelPfS_S_m,"a",@progbits
	.sectionflags	@""
	.align	4
.nv.constant0._Z6kernelPfS_S_m:
	.zero		928


//--------------------- SYMBOLS --------------------------

	.type		.nv.reservedSmem.offset0,@object
	.size		.nv.reservedSmem.offset0,0x4
